//
// Generated by NVIDIA NVVM Compiler
//
// Compiler Build ID: CL-36424714
// Cuda compilation tools, release 13.0, V13.0.88
// Based on NVVM 20.0.0
//

.version 9.0
.target sm_100
.address_size 64

	// .globl	_Z9addKernelPiPKiS1_

.visible .entry _Z9addKernelPiPKiS1_(
	.param .u64 .ptr .align 1 _Z9addKernelPiPKiS1__param_0,
	.param .u64 .ptr .align 1 _Z9addKernelPiPKiS1__param_1,
	.param .u64 .ptr .align 1 _Z9addKernelPiPKiS1__param_2
)
{
	.reg .b32 	%r<5>;
	.reg .b64 	%rd<11>;

	ld.param.u64 	%rd1, [_Z9addKernelPiPKiS1__param_0];
	ld.param.u64 	%rd2, [_Z9addKernelPiPKiS1__param_1];
	ld.param.u64 	%rd3, [_Z9addKernelPiPKiS1__param_2];
	cvta.to.global.u64 	%rd4, %rd1;
	cvta.to.global.u64 	%rd5, %rd3;
	cvta.to.global.u64 	%rd6, %rd2;
	mov.u32 	%r1, %tid.x;
	mul.wide.u32 	%rd7, %r1, 4;
	add.s64 	%rd8, %rd6, %rd7;
	ld.global.u32 	%r2, [%rd8];
	add.s64 	%rd9, %rd5, %rd7;
	ld.global.u32 	%r3, [%rd9];
	add.s32 	%r4, %r3, %r2;
	add.s64 	%rd10, %rd4, %rd7;
	st.global.u32 	[%rd10], %r4;
	ret;

}
	// .globl	_Z3addiPfS_
.visible .entry _Z3addiPfS_(
	.param .u32 _Z3addiPfS__param_0,
	.param .u64 .ptr .align 1 _Z3addiPfS__param_1,
	.param .u64 .ptr .align 1 _Z3addiPfS__param_2
)
{
	.reg .pred 	%p<7>;
	.reg .b32 	%r<31>;
	.reg .b32 	%f<16>;
	.reg .b64 	%rd<18>;

	ld.param.u32 	%r12, [_Z3addiPfS__param_0];
	ld.param.u64 	%rd3, [_Z3addiPfS__param_1];
	ld.param.u64 	%rd4, [_Z3addiPfS__param_2];
	cvta.to.global.u64 	%rd1, %rd4;
	cvta.to.global.u64 	%rd2, %rd3;
	mov.u32 	%r13, %ctaid.x;
	mov.u32 	%r14, %ntid.x;
	mov.u32 	%r15, %tid.x;
	mad.lo.s32 	%r29, %r13, %r14, %r15;
	mov.u32 	%r16, %nctaid.x;
	mul.lo.s32 	%r2, %r14, %r16;
	setp.ge.s32 	%p1, %r29, %r12;
	@%p1 bra 	$L__BB1_7;
	add.s32 	%r17, %r29, %r2;
	max.s32 	%r18, %r12, %r17;
	setp.lt.s32 	%p2, %r17, %r12;
	selp.u32 	%r19, 1, 0, %p2;
	add.s32 	%r20, %r17, %r19;
	sub.s32 	%r21, %r18, %r20;
	div.u32 	%r22, %r21, %r2;
	add.s32 	%r3, %r22, %r19;
	and.b32  	%r23, %r3, 3;
	setp.eq.s32 	%p3, %r23, 3;
	@%p3 bra 	$L__BB1_4;
	add.s32 	%r24, %r3, 1;
	and.b32  	%r25, %r24, 3;
	neg.s32 	%r27, %r25;
$L__BB1_3:
	.pragma "nounroll";
	mul.wide.s32 	%rd5, %r29, 4;
	add.s64 	%rd6, %rd1, %rd5;
	add.s64 	%rd7, %rd2, %rd5;
	ld.global.f32 	%f1, [%rd7];
	ld.global.f32 	%f2, [%rd6];
	add.f32 	%f3, %f1, %f2;
	st.global.f32 	[%rd6], %f3;
	add.s32 	%r29, %r29, %r2;
	add.s32 	%r27, %r27, 1;
	setp.ne.s32 	%p4, %r27, 0;
	@%p4 bra 	$L__BB1_3;
$L__BB1_4:
	setp.lt.u32 	%p5, %r3, 3;
	@%p5 bra 	$L__BB1_7;
	mul.wide.s32 	%rd11, %r2, 4;
	shl.b32 	%r26, %r2, 2;
$L__BB1_6:
	mul.wide.s32 	%rd8, %r29, 4;
	add.s64 	%rd9, %rd2, %rd8;
	ld.global.f32 	%f4, [%rd9];
	add.s64 	%rd10, %rd1, %rd8;
	ld.global.f32 	%f5, [%rd10];
	add.f32 	%f6, %f4, %f5;
	st.global.f32 	[%rd10], %f6;
	add.s64 	%rd12, %rd9, %rd11;
	ld.global.f32 	%f7, [%rd12];
	add.s64 	%rd13, %rd10, %rd11;
	ld.global.f32 	%f8, [%rd13];
	add.f32 	%f9, %f7, %f8;
	st.global.f32 	[%rd13], %f9;
	add.s64 	%rd14, %rd12, %rd11;
	ld.global.f32 	%f10, [%rd14];
	add.s64 	%rd15, %rd13, %rd11;
	ld.global.f32 	%f11, [%rd15];
	add.f32 	%f12, %f10, %f11;
	st.global.f32 	[%rd15], %f12;
	add.s64 	%rd16, %rd14, %rd11;
	ld.global.f32 	%f13, [%rd16];
	add.s64 	%rd17, %rd15, %rd11;
	ld.global.f32 	%f14, [%rd17];
	add.f32 	%f15, %f13, %f14;
	st.global.f32 	[%rd17], %f15;
	add.s32 	%r29, %r26, %r29;
	setp.lt.s32 	%p6, %r29, %r12;
	@%p6 bra 	$L__BB1_6;
$L__BB1_7:
	ret;

}


// ===== COMPILED SASS (sm_100) =====

	.target	sm_100

	.elftype	@"ET_EXEC"


//--------------------- .note.nv.tkinfo           --------------------------
	.section	.note.nv.tkinfo,"",@"SHT_NOTE"
	.sectionflags	@"SHF_NOTE_NV_TKINFO"
	.tkinfo
        /*0018*/ 	.word	0x00000002
        /*0030*/ 	.string	""
        /*0030*/ 	.string	"ptxas"
        /*0030*/ 	.string	"Cuda compilation tools, release 13.0, V13.0.88"
        /*0030*/ 	.string	"Build cuda_13.0.r13.0/compiler.36424714_0"
        /*0030*/ 	.string	"-arch sm_100 -m 64 "



//--------------------- .note.nv.cuinfo           --------------------------
	.section	.note.nv.cuinfo,"",@"SHT_NOTE"
	.sectionflags	@"SHF_NOTE_NV_CUINFO"
        /*0018*/ 	.short	0x0002
        /*001a*/ 	.short	0x0064
        /*001c*/ 	.short	0x0082
	.zero		2


//--------------------- .nv.info                  --------------------------
	.section	.nv.info,"",@"SHT_CUDA_INFO"
	.align	4


	//----- nvinfo : EIATTR_REGCOUNT
	.align		4
        /*0000*/ 	.byte	0x04, 0x2f
        /*0002*/ 	.short	(.L_1 - .L_0)
	.align		4
.L_0:
        /*0004*/ 	.word	index@(_Z9addKernelPiPKiS1_)
        /*0008*/ 	.word	0x0000000c


	//----- nvinfo : EIATTR_FRAME_SIZE
	.align		4
.L_1:
        /*000c*/ 	.byte	0x04, 0x11
        /*000e*/ 	.short	(.L_3 - .L_2)
	.align		4
.L_2:
        /*0010*/ 	.word	index@(_Z9addKernelPiPKiS1_)
        /*0014*/ 	.word	0x00000000


	//----- nvinfo : EIATTR_REGCOUNT
	.align		4
.L_3:
        /*0018*/ 	.byte	0x04, 0x2f
        /*001a*/ 	.short	(.L_5 - .L_4)
	.align		4
.L_4:
        /*001c*/ 	.word	index@(_Z3addiPfS_)
        /*0020*/ 	.word	0x00000018


	//----- nvinfo : EIATTR_FRAME_SIZE
	.align		4
.L_5:
        /*0024*/ 	.byte	0x04, 0x11
        /*0026*/ 	.short	(.L_7 - .L_6)
	.align		4
.L_6:
        /*0028*/ 	.word	index@(_Z3addiPfS_)
        /*002c*/ 	.word	0x00000000


	//----- nvinfo : EIATTR_MIN_STACK_SIZE
	.align		4
.L_7:
        /*0030*/ 	.byte	0x04, 0x12
        /*0032*/ 	.short	(.L_9 - .L_8)
	.align		4
.L_8:
        /*0034*/ 	.word	index@(_Z3addiPfS_)
        /*0038*/ 	.word	0x00000000


	//----- nvinfo : EIATTR_MIN_STACK_SIZE
	.align		4
.L_9:
        /*003c*/ 	.byte	0x04, 0x12
        /*003e*/ 	.short	(.L_11 - .L_10)
	.align		4
.L_10:
        /*0040*/ 	.word	index@(_Z9addKernelPiPKiS1_)
        /*0044*/ 	.word	0x00000000
.L_11:


//--------------------- .nv.compat                --------------------------
	.section	.nv.compat,"",@"SHT_CUDA_COMPAT_INFO"
	.align	4
        /*0000*/ 	.byte	0x02, 0x09, 0x00, 0x00, 0x02, 0x02, 0x01, 0x00, 0x02, 0x05, 0x05, 0x00, 0x03, 0x07, 0x01, 0x01
        /*0010*/ 	.byte	0x02, 0x03, 0x00, 0x00, 0x02, 0x06, 0x01, 0x00, 0x04, 0x0b, 0x08, 0x00, 0x09, 0x00, 0x00, 0x00
        /*0020*/ 	.byte	0x00, 0x00, 0x00, 0x00


//--------------------- .nv.info._Z3addiPfS_      --------------------------
	.section	.nv.info._Z3addiPfS_,"",@"SHT_CUDA_INFO"
	.sectionflags	@""
	.align	4


	//----- nvinfo : EIATTR_CUDA_API_VERSION
	.align		4
        /*0000*/ 	.byte	0x04, 0x37
        /*0002*/ 	.short	(.L_13 - .L_12)
.L_12:
        /*0004*/ 	.word	0x00000082


	//----- nvinfo : EIATTR_KPARAM_INFO
	.align		4
.L_13:
        /*0008*/ 	.byte	0x04, 0x17
        /*000a*/ 	.short	(.L_15 - .L_14)
.L_14:
        /*000c*/ 	.word	0x00000000
        /*0010*/ 	.short	0x0002
        /*0012*/ 	.short	0x0010
        /*0014*/ 	.byte	0x00, 0xf5, 0x21, 0x00


	//----- nvinfo : EIATTR_KPARAM_INFO
	.align		4
.L_15:
        /*0018*/ 	.byte	0x04, 0x17
        /*001a*/ 	.short	(.L_17 - .L_16)
.L_16:
        /*001c*/ 	.word	0x00000000
        /*0020*/ 	.short	0x0001
        /*0022*/ 	.short	0x0008
        /*0024*/ 	.byte	0x00, 0xf5, 0x21, 0x00


	//----- nvinfo : EIATTR_KPARAM_INFO
	.align		4
.L_17:
        /*0028*/ 	.byte	0x04, 0x17
        /*002a*/ 	.short	(.L_19 - .L_18)
.L_18:
        /*002c*/ 	.word	0x00000000
        /*0030*/ 	.short	0x0000
        /*0032*/ 	.short	0x0000
        /*0034*/ 	.byte	0x00, 0xf0, 0x11, 0x00


	//----- nvinfo : EIATTR_SPARSE_MMA_MASK
	.align		4
.L_19:
        /*0038*/ 	.byte	0x03, 0x50
        /*003a*/ 	.short	0x0000


	//----- nvinfo : EIATTR_MAXREG_COUNT
	.align		4
        /*003c*/ 	.byte	0x03, 0x1b
        /*003e*/ 	.short	0x00ff


	//----- nvinfo : EIATTR_MERCURY_ISA_VERSION
	.align		4
        /*0040*/ 	.byte	0x03, 0x5f
        /*0042*/ 	.short	0x0101


	//----- nvinfo : EIATTR_VRC_CTA_INIT_COUNT
	.align		4
        /*0044*/ 	.byte	0x02, 0x4a
	.zero		1
	.zero		1


	//----- nvinfo : EIATTR_EXIT_INSTR_OFFSETS
	.align		4
        /*0048*/ 	.byte	0x04, 0x1c
        /*004a*/ 	.short	(.L_21 - .L_20)


	//   ....[0]....
.L_20:
        /*004c*/ 	.word	0x00000090


	//   ....[1]....
        /*0050*/ 	.word	0x00000380


	//   ....[2]....
        /*0054*/ 	.word	0x00000560


	//----- nvinfo : EIATTR_CRS_STACK_SIZE
	.align		4
.L_21:
        /*0058*/ 	.byte	0x04, 0x1e
        /*005a*/ 	.short	(.L_23 - .L_22)
.L_22:
        /*005c*/ 	.word	0x00000000


	//----- nvinfo : EIATTR_CBANK_PARAM_SIZE
	.align		4
.L_23:
        /*0060*/ 	.byte	0x03, 0x19
        /*0062*/ 	.short	0x0018


	//----- nvinfo : EIATTR_PARAM_CBANK
	.align		4
        /*0064*/ 	.byte	0x04, 0x0a
        /*0066*/ 	.short	(.L_25 - .L_24)
	.align		4
.L_24:
        /*0068*/ 	.word	index@(.nv.constant0._Z3addiPfS_)
        /*006c*/ 	.short	0x0380
        /*006e*/ 	.short	0x0018


	//----- nvinfo : EIATTR_SW_WAR
	.align		4
.L_25:
        /*0070*/ 	.byte	0x04, 0x36
        /*0072*/ 	.short	(.L_27 - .L_26)
.L_26:
        /*0074*/ 	.word	0x00000008
.L_27:


//--------------------- .nv.info._Z9addKernelPiPKiS1_ --------------------------
	.section	.nv.info._Z9addKernelPiPKiS1_,"",@"SHT_CUDA_INFO"
	.sectionflags	@""
	.align	4


	//----- nvinfo : EIATTR_CUDA_API_VERSION
	.align		4
        /*0000*/ 	.byte	0x04, 0x37
        /*0002*/ 	.short	(.L_29 - .L_28)
.L_28:
        /*0004*/ 	.word	0x00000082


	//----- nvinfo : EIATTR_KPARAM_INFO
	.align		4
.L_29:
        /*0008*/ 	.byte	0x04, 0x17
        /*000a*/ 	.short	(.L_31 - .L_30)
.L_30:
        /*000c*/ 	.word	0x00000000
        /*0010*/ 	.short	0x0002
        /*0012*/ 	.short	0x0010
        /*0014*/ 	.byte	0x00, 0xf5, 0x21, 0x00


	//----- nvinfo : EIATTR_KPARAM_INFO
	.align		4
.L_31:
        /*0018*/ 	.byte	0x04, 0x17
        /*001a*/ 	.short	(.L_33 - .L_32)
.L_32:
        /*001c*/ 	.word	0x00000000
        /*0020*/ 	.short	0x0001
        /*0022*/ 	.short	0x0008
        /*0024*/ 	.byte	0x00, 0xf5, 0x21, 0x00


	//----- nvinfo : EIATTR_KPARAM_INFO
	.align		4
.L_33:
        /*0028*/ 	.byte	0x04, 0x17
        /*002a*/ 	.short	(.L_35 - .L_34)
.L_34:
        /*002c*/ 	.word	0x00000000
        /*0030*/ 	.short	0x0000
        /*0032*/ 	.short	0x0000
        /*0034*/ 	.byte	0x00, 0xf5, 0x21, 0x00


	//----- nvinfo : EIATTR_SPARSE_MMA_MASK
	.align		4
.L_35:
        /*0038*/ 	.byte	0x03, 0x50
        /*003a*/ 	.short	0x0000


	//----- nvinfo : EIATTR_MAXREG_COUNT
	.align		4
        /*003c*/ 	.byte	0x03, 0x1b
        /*003e*/ 	.short	0x00ff


	//----- nvinfo : EIATTR_MERCURY_ISA_VERSION
	.align		4
        /*0040*/ 	.byte	0x03, 0x5f
        /*0042*/ 	.short	0x0101


	//----- nvinfo : EIATTR_VRC_CTA_INIT_COUNT
	.align		4
        /*0044*/ 	.byte	0x02, 0x4a
	.zero		1
	.zero		1


	//----- nvinfo : EIATTR_EXIT_INSTR_OFFSETS
	.align		4
        /*0048*/ 	.byte	0x04, 0x1c
        /*004a*/ 	.short	(.L_37 - .L_36)


	//   ....[0]....
.L_36:
        /*004c*/ 	.word	0x000000d0


	//----- nvinfo : EIATTR_CBANK_PARAM_SIZE
	.align		4
.L_37:
        /*0050*/ 	.byte	0x03, 0x19
        /*0052*/ 	.short	0x0018


	//----- nvinfo : EIATTR_PARAM_CBANK
	.align		4
        /*0054*/ 	.byte	0x04, 0x0a
        /*0056*/ 	.short	(.L_39 - .L_38)
	.align		4
.L_38:
        /*0058*/ 	.word	index@(.nv.constant0._Z9addKernelPiPKiS1_)
        /*005c*/ 	.short	0x0380
        /*005e*/ 	.short	0x0018


	//----- nvinfo : EIATTR_SW_WAR
	.align		4
.L_39:
        /*0060*/ 	.byte	0x04, 0x36
        /*0062*/ 	.short	(.L_41 - .L_40)
.L_40:
        /*0064*/ 	.word	0x00000008
.L_41:


//--------------------- .nv.callgraph             --------------------------
	.section	.nv.callgraph,"",@"SHT_CUDA_CALLGRAPH"
	.align	4
	.sectionentsize	8
	.align		4
        /*0000*/ 	.word	0x00000000
	.align		4
        /*0004*/ 	.word	0xffffffff
	.align		4
        /*0008*/ 	.word	0x00000000
	.align		4
        /*000c*/ 	.word	0xfffffffe
	.align		4
        /*0010*/ 	.word	0x00000000
	.align		4
        /*0014*/ 	.word	0xfffffffd
	.align		4
        /*0018*/ 	.word	0x00000000
	.align		4
        /*001c*/ 	.word	0xfffffffc


//--------------------- .text._Z3addiPfS_         --------------------------
	.section	.text._Z3addiPfS_,"ax",@progbits
	.align	128
        .global         _Z3addiPfS_
        .type           _Z3addiPfS_,@function
        .size           _Z3addiPfS_,(.L_x_6 - _Z3addiPfS_)
        .other          _Z3addiPfS_,@"STO_CUDA_ENTRY STV_DEFAULT"
_Z3addiPfS_:
.text._Z3addiPfS_:
[----:B------:R-:W-:Y:S01]  /*0000*/  LDC R1, c[0x0][0x37c] ;  /* 0x0000df00ff017b82 */ /* 0x000fe20000000800 */
[----:B------:R-:W0:Y:S07]  /*0010*/  S2R R3, SR_TID.X ;  /* 0x0000000000037919 */ /* 0x000e2e0000002100 */
[----:B------:R-:W0:Y:S01]  /*0020*/  S2UR UR4, SR_CTAID.X ;  /* 0x00000000000479c3 */ /* 0x000e220000002500 */
[----:B------:R-:W1:Y:S07]  /*0030*/  LDCU UR6, c[0x0][0x380] ;  /* 0x00007000ff0677ac */ /* 0x000e6e0008000800 */
[----:B------:R-:W0:Y:S01]  /*0040*/  LDC R0, c[0x0][0x360] ;  /* 0x0000d800ff007b82 */ /* 0x000e220000000800 */
[----:B------:R-:W2:Y:S01]  /*0050*/  LDCU UR5, c[0x0][0x370] ;  /* 0x00006e00ff0577ac */ /* 0x000ea20008000800 */
[----:B0-----:R-:W-:-:S02]  /*0060*/  IMAD R3, R0, UR4, R3 ;  /* 0x0000000400037c24 */ /* 0x001fc4000f8e0203 */
[----:B--2---:R-:W-:-:S03]  /*0070*/  IMAD R0, R0, UR5, RZ ;  /* 0x0000000500007c24 */ /* 0x004fc6000f8e02ff */
[----:B-1----:R-:W-:-:S13]  /*0080*/  ISETP.GE.AND P0, PT, R3, UR6, PT ;  /* 0x0000000603007c0c */ /* 0x002fda000bf06270 */
[----:B------:R-:W-:Y:S05]  /*0090*/  @P0 EXIT ;  /* 0x000000000000094d */ /* 0x000fea0003800000 */
[----:B------:R-:W0:Y:S01]  /*00a0*/  I2F.U32.RP R8, R0 ;  /* 0x0000000000087306 */ /* 0x000e220000209000 */
[C---:B------:R-:W-:Y:S01]  /*00b0*/  IMAD.IADD R2, R0.reuse, 0x1, R3 ;  /* 0x0000000100027824 */ /* 0x040fe200078e0203 */
[----:B------:R-:W-:Y:S01]  /*00c0*/  IADD3 R9, PT, PT, RZ, -R0, RZ ;  /* 0x80000000ff097210 */ /* 0x000fe20007ffe0ff */
[----:B------:R-:W1:Y:S01]  /*00d0*/  LDCU.64 UR4, c[0x0][0x358] ;  /* 0x00006b00ff0477ac */ /* 0x000e620008000a00 */
[----:B------:R-:W-:Y:S01]  /*00e0*/  ISETP.NE.U32.AND P2, PT, R0, RZ, PT ;  /* 0x000000ff0000720c */ /* 0x000fe20003f45070 */
[----:B------:R-:W-:Y:S01]  /*00f0*/  BSSY.RECONVERGENT B0, `(.L_x_0) ;  /* 0x0000028000007945 */ /* 0x000fe20003800200 */
[C---:B------:R-:W-:Y:S02]  /*0100*/  ISETP.GE.AND P0, PT, R2.reuse, UR6, PT ;  /* 0x0000000602007c0c */ /* 0x040fe4000bf06270 */
[----:B------:R-:W-:Y:S02]  /*0110*/  VIMNMX R7, PT, PT, R2, UR6, !PT ;  /* 0x0000000602077c48 */ /* 0x000fe4000ffe0100 */
[----:B------:R-:W-:-:S04]  /*0120*/  SEL R6, RZ, 0x1, P0 ;  /* 0x00000001ff067807 */ /* 0x000fc80000000000 */
[----:B------:R-:W-:Y:S01]  /*0130*/  IADD3 R7, PT, PT, R7, -R2, -R6 ;  /* 0x8000000207077210 */ /* 0x000fe20007ffe806 */
[----:B0-----:R-:W0:Y:S02]  /*0140*/  MUFU.RCP R8, R8 ;  /* 0x0000000800087308 */ /* 0x001e240000001000 */
[----:B0-----:R-:W-:-:S06]  /*0150*/  IADD3 R4, PT, PT, R8, 0xffffffe, RZ ;  /* 0x0ffffffe08047810 */ /* 0x001fcc0007ffe0ff */
[----:B------:R0:W2:Y:S02]  /*0160*/  F2I.FTZ.U32.TRUNC.NTZ R5, R4 ;  /* 0x0000000400057305 */ /* 0x0000a4000021f000 */
[----:B0-----:R-:W-:Y:S02]  /*0170*/  HFMA2 R4, -RZ, RZ, 0, 0 ;  /* 0x00000000ff047431 */ /* 0x001fe400000001ff */
[----:B--2---:R-:W-:-:S04]  /*0180*/  IMAD R9, R9, R5, RZ ;  /* 0x0000000509097224 */ /* 0x004fc800078e02ff */
[----:B------:R-:W-:-:S06]  /*0190*/  IMAD.HI.U32 R8, R5, R9, R4 ;  /* 0x0000000905087227 */ /* 0x000fcc00078e0004 */
[----:B------:R-:W-:-:S05]  /*01a0*/  IMAD.HI.U32 R5, R8, R7, RZ ;  /* 0x0000000708057227 */ /* 0x000fca00078e00ff */
[----:B------:R-:W-:-:S05]  /*01b0*/  IADD3 R2, PT, PT, -R5, RZ, RZ ;  /* 0x000000ff05027210 */ /* 0x000fca0007ffe1ff */
[----:B------:R-:W-:-:S05]  /*01c0*/  IMAD R7, R0, R2, R7 ;  /* 0x0000000200077224 */ /* 0x000fca00078e0207 */
[----:B------:R-:W-:-:S13]  /*01d0*/  ISETP.GE.U32.AND P0, PT, R7, R0, PT ;  /* 0x000000000700720c */ /* 0x000fda0003f06070 */
[----:B------:R-:W-:Y:S01]  /*01e0*/  @P0 IMAD.IADD R7, R7, 0x1, -R0 ;  /* 0x0000000107070824 */ /* 0x000fe200078e0a00 */
[----:B------:R-:W-:-:S04]  /*01f0*/  @P0 IADD3 R5, PT, PT, R5, 0x1, RZ ;  /* 0x0000000105050810 */ /* 0x000fc80007ffe0ff */
[----:B------:R-:W-:-:S13]  /*0200*/  ISETP.GE.U32.AND P1, PT, R7, R0, PT ;  /* 0x000000000700720c */ /* 0x000fda0003f26070 */
[----:B------:R-:W-:Y:S02]  /*0210*/  @P1 IADD3 R5, PT, PT, R5, 0x1, RZ ;  /* 0x0000000105051810 */ /* 0x000fe40007ffe0ff */
[----:B------:R-:W-:-:S05]  /*0220*/  @!P2 LOP3.LUT R5, RZ, R0, RZ, 0x33, !PT ;  /* 0x00000000ff05a212 */ /* 0x000fca00078e33ff */
[----:B------:R-:W-:-:S05]  /*0230*/  IMAD.IADD R2, R6, 0x1, R5 ;  /* 0x0000000106027824 */ /* 0x000fca00078e0205 */
[C---:B------:R-:W-:Y:S02]  /*0240*/  LOP3.LUT R4, R2.reuse, 0x3, RZ, 0xc0, !PT ;  /* 0x0000000302047812 */ /* 0x040fe400078ec0ff */
[----:B------:R-:W-:Y:S02]  /*0250*/  ISETP.GE.U32.AND P1, PT, R2, 0x3, PT ;  /* 0x000000030200780c */ /* 0x000fe40003f26070 */
[----:B------:R-:W-:-:S13]  /*0260*/  ISETP.NE.AND P0, PT, R4, 0x3, PT ;  /* 0x000000030400780c */ /* 0x000fda0003f05270 */
[----:B-1----:R-:W-:Y:S05]  /*0270*/  @!P0 BRA `(.L_x_1) ;  /* 0x00000000003c8947 */ /* 0x002fea0003800000 */
[----:B------:R-:W0:Y:S01]  /*0280*/  LDC.64 R8, c[0x0][0x390] ;  /* 0x0000e400ff087b82 */ /* 0x000e220000000a00 */
[----:B------:R-:W-:-:S04]  /*0290*/  IADD3 R2, PT, PT, R2, 0x1, RZ ;  /* 0x0000000102027810 */ /* 0x000fc80007ffe0ff */
[----:B------:R-:W-:-:S03]  /*02a0*/  LOP3.LUT R2, R2, 0x3, RZ, 0xc0, !PT ;  /* 0x0000000302027812 */ /* 0x000fc600078ec0ff */
[----:B------:R-:W1:Y:S01]  /*02b0*/  LDC.64 R10, c[0x0][0x388] ;  /* 0x0000e200ff0a7b82 */ /* 0x000e620000000a00 */
[----:B------:R-:W-:-:S07]  /*02c0*/  IADD3 R2, PT, PT, -R2, RZ, RZ ;  /* 0x000000ff02027210 */ /* 0x000fce0007ffe1ff */
.L_x_2:
[----:B-1----:R-:W-:-:S04]  /*02d0*/  IMAD.WIDE R6, R3, 0x4, R10 ;  /* 0x0000000403067825 */ /* 0x002fc800078e020a */
[----:B0-2---:R-:W-:Y:S02]  /*02e0*/  IMAD.WIDE R4, R3, 0x4, R8 ;  /* 0x0000000403047825 */ /* 0x005fe400078e0208 */
[----:B------:R-:W2:Y:S04]  /*02f0*/  LDG.E R6, desc[UR4][R6.64] ;  /* 0x0000000406067981 */ /* 0x000ea8000c1e1900 */
[----:B------:R-:W2:Y:S01]  /*0300*/  LDG.E R13, desc[UR4][R4.64] ;  /* 0x00000004040d7981 */ /* 0x000ea2000c1e1900 */
[----:B------:R-:W-:Y:S01]  /*0310*/  VIADD R2, R2, 0x1 ;  /* 0x0000000102027836 */ /* 0x000fe20000000000 */
[----:B------:R-:W-:-:S04]  /*0320*/  IADD3 R3, PT, PT, R0, R3, RZ ;  /* 0x0000000300037210 */ /* 0x000fc80007ffe0ff */
[----:B------:R-:W-:Y:S01]  /*0330*/  ISETP.NE.AND P0, PT, R2, RZ, PT ;  /* 0x000000ff0200720c */ /* 0x000fe20003f05270 */
[----:B--2---:R-:W-:-:S05]  /*0340*/  FADD R13, R6, R13 ;  /* 0x0000000d060d7221 */ /* 0x004fca0000000000 */
[----:B------:R2:W-:Y:S07]  /*0350*/  STG.E desc[UR4][R4.64], R13 ;  /* 0x0000000d04007986 */ /* 0x0005ee000c101904 */
[----:B------:R-:W-:Y:S05]  /*0360*/  @P0 BRA `(.L_x_2) ;  /* 0xfffffffc00d80947 */ /* 0x000fea000383ffff */
.L_x_1:
[----:B------:R-:W-:Y:S05]  /*0370*/  BSYNC.RECONVERGENT B0 ;  /* 0x0000000000007941 */ /* 0x000fea0003800200 */
.L_x_0:
[----:B------:R-:W-:Y:S05]  /*0380*/  @!P1 EXIT ;  /* 0x000000000000994d */ /* 0x000fea0003800000 */
.L_x_3:
[----:B-12---:R-:W0:Y:S08]  /*0390*/  LDC.64 R4, c[0x0][0x388] ;  /* 0x0000e200ff047b82 */ /* 0x006e300000000a00 */
[----:B------:R-:W1:Y:S01]  /*03a0*/  LDC.64 R6, c[0x0][0x390] ;  /* 0x0000e400ff067b82 */ /* 0x000e620000000a00 */
[----:B0-----:R-:W-:-:S05]  /*03b0*/  IMAD.WIDE R12, R3, 0x4, R4 ;  /* 0x00000004030c7825 */ /* 0x001fca00078e0204 */
[----:B------:R-:W2:Y:S01]  /*03c0*/  LDG.E R2, desc[UR4][R12.64] ;  /* 0x000000040c027981 */ /* 0x000ea2000c1e1900 */
[----:B-1----:R-:W-:-:S05]  /*03d0*/  IMAD.WIDE R14, R3, 0x4, R6 ;  /* 0x00000004030e7825 */ /* 0x002fca00078e0206 */
[----:B------:R-:W2:Y:S01]  /*03e0*/  LDG.E R5, desc[UR4][R14.64] ;  /* 0x000000040e057981 */ /* 0x000ea2000c1e1900 */
[----:B------:R-:W-:-:S04]  /*03f0*/  IMAD.WIDE R6, R0, 0x4, R14 ;  /* 0x0000000400067825 */ /* 0x000fc800078e020e */
[----:B--2---:R-:W-:Y:S01]  /*0400*/  FADD R17, R2, R5 ;  /* 0x0000000502117221 */ /* 0x004fe20000000000 */
[----:B------:R-:W-:-:S04]  /*0410*/  IMAD.WIDE R4, R0, 0x4, R12 ;  /* 0x0000000400047825 */ /* 0x000fc800078e020c */
[----:B------:R0:W-:Y:S04]  /*0420*/  STG.E desc[UR4][R14.64], R17 ;  /* 0x000000110e007986 */ /* 0x0001e8000c101904 */
[----:B------:R-:W2:Y:S04]  /*0430*/  LDG.E R2, desc[UR4][R4.64] ;  /* 0x0000000404027981 */ /* 0x000ea8000c1e1900 */
[----:B------:R-:W2:Y:S01]  /*0440*/  LDG.E R9, desc[UR4][R6.64] ;  /* 0x0000000406097981 */ /* 0x000ea2000c1e1900 */
[----:B------:R-:W-:-:S04]  /*0450*/  IMAD.WIDE R10, R0, 0x4, R6 ;  /* 0x00000004000a7825 */ /* 0x000fc800078e0206 */
[----:B--2---:R-:W-:Y:S01]  /*0460*/  FADD R19, R2, R9 ;  /* 0x0000000902137221 */ /* 0x004fe20000000000 */
[----:B------:R-:W-:-:S04]  /*0470*/  IMAD.WIDE R8, R0, 0x4, R4 ;  /* 0x0000000400087825 */ /* 0x000fc800078e0204 */
[----:B------:R1:W-:Y:S04]  /*0480*/  STG.E desc[UR4][R6.64], R19 ;  /* 0x0000001306007986 */ /* 0x0003e8000c101904 */
[----:B------:R-:W2:Y:S04]  /*0490*/  LDG.E R2, desc[UR4][R8.64] ;  /* 0x0000000408027981 */ /* 0x000ea8000c1e1900 */
[----:B------:R-:W2:Y:S01]  /*04a0*/  LDG.E R13, desc[UR4][R10.64] ;  /* 0x000000040a0d7981 */ /* 0x000ea2000c1e1900 */
[----:B0-----:R-:W-:-:S04]  /*04b0*/  IMAD.WIDE R14, R0, 0x4, R10 ;  /* 0x00000004000e7825 */ /* 0x001fc800078e020a */
[----:B--2---:R-:W-:Y:S01]  /*04c0*/  FADD R21, R2, R13 ;  /* 0x0000000d02157221 */ /* 0x004fe20000000000 */
[----:B------:R-:W-:-:S04]  /*04d0*/  IMAD.WIDE R12, R0, 0x4, R8 ;  /* 0x00000004000c7825 */ /* 0x000fc800078e0208 */
[----:B------:R1:W-:Y:S04]  /*04e0*/  STG.E desc[UR4][R10.64], R21 ;  /* 0x000000150a007986 */ /* 0x0003e8000c101904 */
[----:B------:R-:W2:Y:S04]  /*04f0*/  LDG.E R12, desc[UR4][R12.64] ;  /* 0x000000040c0c7981 */ /* 0x000ea8000c1e1900 */
[----:B------:R-:W2:Y:S01]  /*0500*/  LDG.E R5, desc[UR4][R14.64] ;  /* 0x000000040e057981 */ /* 0x000ea2000c1e1900 */
[----:B------:R-:W-:-:S04]  /*0510*/  LEA R3, R0, R3, 0x2 ;  /* 0x0000000300037211 */ /* 0x000fc800078e10ff */
[----:B------:R-:W-:Y:S01]  /*0520*/  ISETP.GE.AND P0, PT, R3, UR6, PT ;  /* 0x0000000603007c0c */ /* 0x000fe2000bf06270 */
[----:B--2---:R-:W-:-:S05]  /*0530*/  FADD R5, R12, R5 ;  /* 0x000000050c057221 */ /* 0x004fca0000000000 */
[----:B------:R1:W-:Y:S07]  /*0540*/  STG.E desc[UR4][R14.64], R5 ;  /* 0x000000050e007986 */ /* 0x0003ee000c101904 */
[----:B------:R-:W-:Y:S05]  /*0550*/  @!P0 BRA `(.L_x_3) ;  /* 0xfffffffc008c8947 */ /* 0x000fea000383ffff */
[----:B------:R-:W-:Y:S05]  /*0560*/  EXIT ;  /* 0x000000000000794d */ /* 0x000fea0003800000 */
.L_x_4:
[----:B------:R-:W-:-:S00]  /*0570*/  BRA `(.L_x_4) ;  /* 0xfffffffc00fc7947 */ /* 0x000fc0000383ffff */
[----:B------:R-:W-:-:S00]  /*0580*/  NOP ;  /* 0x0000000000007918 */ /* 0x000fc00000000000 */
[----:B------:R-:W-:-:S00]  /*0590*/  NOP ;  /* 0x0000000000007918 */ /* 0x000fc00000000000 */
[----:B------:R-:W-:-:S00]  /*05a0*/  NOP ;  /* 0x0000000000007918 */ /* 0x000fc00000000000 */
[----:B------:R-:W-:-:S00]  /*05b0*/  NOP ;  /* 0x0000000000007918 */ /* 0x000fc00000000000 */
[----:B------:R-:W-:-:S00]  /*05c0*/  NOP ;  /* 0x0000000000007918 */ /* 0x000fc00000000000 */
[----:B------:R-:W-:-:S00]  /*05d0*/  NOP ;  /* 0x0000000000007918 */ /* 0x000fc00000000000 */
[----:B------:R-:W-:-:S00]  /*05e0*/  NOP ;  /* 0x0000000000007918 */ /* 0x000fc00000000000 */
[----:B------:R-:W-:-:S00]  /*05f0*/  NOP ;  /* 0x0000000000007918 */ /* 0x000fc00000000000 */
.L_x_6:


//--------------------- .text._Z9addKernelPiPKiS1_ --------------------------
	.section	.text._Z9addKernelPiPKiS1_,"ax",@progbits
	.align	128
        .global         _Z9addKernelPiPKiS1_
        .type           _Z9addKernelPiPKiS1_,@function
        .size           _Z9addKernelPiPKiS1_,(.L_x_7 - _Z9addKernelPiPKiS1_)
        .other          _Z9addKernelPiPKiS1_,@"STO_CUDA_ENTRY STV_DEFAULT"
_Z9addKernelPiPKiS1_:
.text._Z9addKernelPiPKiS1_:
[----:B------:R-:W-:Y:S01]  /*0000*/  LDC R1, c[0x0][0x37c] ;  /* 0x0000df00ff017b82 */ /* 0x000fe20000000800 */
[----:B------:R-:W0:Y:S07]  /*0010*/  S2R R9, SR_TID.X ;  /* 0x0000000000097919 */ /* 0x000e2e0000002100 */
[----:B------:R-:W0:Y:S01]  /*0020*/  LDC.64 R2, c[0x0][0x388] ;  /* 0x0000e200ff027b82 */ /* 0x000e220000000a00 */
[----:B------:R-:W1:Y:S07]  /*0030*/  LDCU.64 UR4, c[0x0][0x358] ;  /* 0x00006b00ff0477ac */ /* 0x000e6e0008000a00 */
[----:B------:R-:W2:Y:S08]  /*0040*/  LDC.64 R4, c[0x0][0x390] ;  /* 0x0000e400ff047b82 */ /* 0x000eb00000000a00 */
[----:B------:R-:W3:Y:S01]  /*0050*/  LDC.64 R6, c[0x0][0x380] ;  /* 0x0000e000ff067b82 */ /* 0x000ee20000000a00 */
[----:B0-----:R-:W-:-:S04]  /*0060*/  IMAD.WIDE.U32 R2, R9, 0x4, R2 ;  /* 0x0000000409027825 */ /* 0x001fc800078e0002 */
[C---:B--2---:R-:W-:Y:S02]  /*0070*/  IMAD.WIDE.U32 R4, R9.reuse, 0x4, R4 ;  /* 0x0000000409047825 */ /* 0x044fe400078e0004 */
[----:B-1----:R-:W2:Y:S04]  /*0080*/  LDG.E R2, desc[UR4][R2.64] ;  /* 0x0000000402027981 */ /* 0x002ea8000c1e1900 */
[----:B------:R-:W2:Y:S01]  /*0090*/  LDG.E R5, desc[UR4][R4.64] ;  /* 0x0000000404057981 */ /* 0x000ea2000c1e1900 */
[----:B---3--:R-:W-:Y:S01]  /*00a0*/  IMAD.WIDE.U32 R6, R9, 0x4, R6 ;  /* 0x0000000409067825 */ /* 0x008fe200078e0006 */
[----:B--2---:R-:W-:-:S05]  /*00b0*/  IADD3 R9, PT, PT, R2, R5, RZ ;  /* 0x0000000502097210 */ /* 0x004fca0007ffe0ff */
[----:B------:R-:W-:Y:S01]  /*00c0*/  STG.E desc[UR4][R6.64], R9 ;  /* 0x0000000906007986 */ /* 0x000fe2000c101904 */
[----:B------:R-:W-:Y:S05]  /*00d0*/  EXIT ;  /* 0x000000000000794d */ /* 0x000fea0003800000 */
.L_x_5:
        /* <DEDUP_REMOVED lines=10> */
.L_x_7:


//--------------------- .nv.shared.reserved.0     --------------------------
	.section	.nv.shared.reserved.0,"aw",@nobits
	.weak		__nv_reservedSMEM_offset_0_alias
	.size		__nv_reservedSMEM_offset_0_alias, 0, 64
	.other		__nv_reservedSMEM_offset_0_alias,@"STO_CUDA_RESERVED_SHARED STV_DEFAULT"
__nv_reservedSMEM_offset_0_alias:
	.zero		0
	.zero		64


//--------------------- .nv.constant0._Z3addiPfS_ --------------------------
	.section	.nv.constant0._Z3addiPfS_,"a",@progbits
	.sectionflags	@""
	.align	4
.nv.constant0._Z3addiPfS_:
	.zero		920


//--------------------- .nv.constant0._Z9addKernelPiPKiS1_ --------------------------
	.section	.nv.constant0._Z9addKernelPiPKiS1_,"a",@progbits
	.sectionflags	@""
	.align	4
.nv.constant0._Z9addKernelPiPKiS1_:
	.zero		920


//--------------------- SYMBOLS --------------------------

	.type		.nv.reservedSmem.offset0,@object
	.size		.nv.reservedSmem.offset0,0x4
